	.headerflags	@"EF_CUDA_TEXMODE_UNIFIED EF_CUDA_64BIT_ADDRESS EF_CUDA_ACCELERATORS EF_CUDA_SM90 EF_CUDA_VIRTUAL_SM(EF_CUDA_SM90)"
	.elftype	@"ET_EXEC"


//--------------------- .nv.info                  --------------------------
	.section	.nv.info,"",@"SHT_CUDA_INFO"
	.align	4


	//----- nvinfo : EIATTR_REGCOUNT
	.align		4
        /*0000*/ 	.byte	0x04, 0x2f
        /*0002*/ 	.short	(.L_1 - .L_0)
	.align		4
.L_0:
        /*0004*/ 	.word	index@(triton_poi_fused_convolution_16)
        /*0008*/ 	.word	0x0000000c


	//----- nvinfo : EIATTR_MIN_STACK_SIZE
	.align		4
.L_1:
        /*000c*/ 	.byte	0x04, 0x12
        /*000e*/ 	.short	(.L_3 - .L_2)
	.align		4
.L_2:
        /*0010*/ 	.word	index@(triton_poi_fused_convolution_16)
        /*0014*/ 	.word	0x00000000


	//----- nvinfo : EIATTR_FRAME_SIZE
	.align		4
.L_3:
        /*0018*/ 	.byte	0x04, 0x11
        /*001a*/ 	.short	(.L_5 - .L_4)
	.align		4
.L_4:
        /*001c*/ 	.word	index@(triton_poi_fused_convolution_16)
        /*0020*/ 	.word	0x00000000


	//----- nvinfo : EIATTR_MIN_STACK_SIZE
	.align		4
.L_5:
        /*0024*/ 	.byte	0x04, 0x12
        /*0026*/ 	.short	(.L_7 - .L_6)
	.align		4
.L_6:
        /*0028*/ 	.word	index@(triton_poi_fused_convolution_16)
        /*002c*/ 	.word	0x00000000
.L_7:


//--------------------- .nv.info.triton_poi_fused_convolution_16 --------------------------
	.section	.nv.info.triton_poi_fused_convolution_16,"",@"SHT_CUDA_INFO"
	.sectionflags	@""
	.align	4


	//----- nvinfo : EIATTR_CUDA_API_VERSION
	.align		4
        /*0000*/ 	.byte	0x04, 0x37
        /*0002*/ 	.short	(.L_9 - .L_8)
.L_8:
        /*0004*/ 	.word	0x0000007c


	//----- nvinfo : EIATTR_KPARAM_INFO
	.align		4
.L_9:
        /*0008*/ 	.byte	0x04, 0x17
        /*000a*/ 	.short	(.L_11 - .L_10)
.L_10:
        /*000c*/ 	.word	0x00000000
        /*0010*/ 	.short	0x0002
        /*0012*/ 	.short	0x0010
        /*0014*/ 	.byte	0x00, 0xf0, 0x11, 0x00


	//----- nvinfo : EIATTR_KPARAM_INFO
	.align		4
.L_11:
        /*0018*/ 	.byte	0x04, 0x17
        /*001a*/ 	.short	(.L_13 - .L_12)
.L_12:
        /*001c*/ 	.word	0x00000000
        /*0020*/ 	.short	0x0001
        /*0022*/ 	.short	0x0008
        /*0024*/ 	.byte	0x00, 0xf4, 0x21, 0x00


	//----- nvinfo : EIATTR_KPARAM_INFO
	.align		4
.L_13:
        /*0028*/ 	.byte	0x04, 0x17
        /*002a*/ 	.short	(.L_15 - .L_14)
.L_14:
        /*002c*/ 	.word	0x00000000
        /*0030*/ 	.short	0x0000
        /*0032*/ 	.short	0x0000
        /*0034*/ 	.byte	0x00, 0xf4, 0x21, 0x00


	//----- nvinfo : EIATTR_SPARSE_MMA_MASK
	.align		4
.L_15:
        /*0038*/ 	.byte	0x03, 0x50
        /*003a*/ 	.short	0x0000


	//----- nvinfo : EIATTR_MAXREG_COUNT
	.align		4
        /*003c*/ 	.byte	0x03, 0x1b
        /*003e*/ 	.short	0x00ff


	//----- nvinfo : EIATTR_EXIT_INSTR_OFFSETS
	.align		4
        /*0040*/ 	.byte	0x04, 0x1c
        /*0042*/ 	.short	(.L_17 - .L_16)


	//   ....[0]....
.L_16:
        /*0044*/ 	.word	0x00000150


	//   ....[1]....
        /*0048*/ 	.word	0x00000170


	//----- nvinfo : EIATTR_REQNTID
	.align		4
.L_17:
        /*004c*/ 	.byte	0x04, 0x10
        /*004e*/ 	.short	(.L_19 - .L_18)
.L_18:
        /*0050*/ 	.word	0x00000080
        /*0054*/ 	.word	0x00000001
        /*0058*/ 	.word	0x00000001


	//----- nvinfo : EIATTR_CBANK_PARAM_SIZE
	.align		4
.L_19:
        /*005c*/ 	.byte	0x03, 0x19
        /*005e*/ 	.short	0x0014


	//----- nvinfo : EIATTR_PARAM_CBANK
	.align		4
        /*0060*/ 	.byte	0x04, 0x0a
        /*0062*/ 	.short	(.L_21 - .L_20)
	.align		4
.L_20:
        /*0064*/ 	.word	index@(.nv.constant0.triton_poi_fused_convolution_16)
        /*0068*/ 	.short	0x0210
        /*006a*/ 	.short	0x0014


	//----- nvinfo : EIATTR_SW_WAR
	.align		4
.L_21:
        /*006c*/ 	.byte	0x04, 0x36
        /*006e*/ 	.short	(.L_23 - .L_22)
.L_22:
        /*0070*/ 	.word	0x00000008
.L_23:


//--------------------- .nv.callgraph             --------------------------
	.section	.nv.callgraph,"",@"SHT_CUDA_CALLGRAPH"
	.align	4
	.sectionentsize	8
	.align		4
        /*0000*/ 	.word	0x00000000
	.align		4
        /*0004*/ 	.word	0xffffffff
	.align		4
        /*0008*/ 	.word	0x00000000
	.align		4
        /*000c*/ 	.word	0xfffffffe
	.align		4
        /*0010*/ 	.word	0x00000000
	.align		4
        /*0014*/ 	.word	0xfffffffd
	.align		4
        /*0018*/ 	.word	0x00000000
	.align		4
        /*001c*/ 	.word	0xfffffffc


//--------------------- .text.triton_poi_fused_convolution_16 --------------------------
	.section	.text.triton_poi_fused_convolution_16,"ax",@progbits
	.align	128
        .global         triton_poi_fused_convolution_16
        .type           triton_poi_fused_convolution_16,@function
        .size           triton_poi_fused_convolution_16,(.L_x_1 - triton_poi_fused_convolution_16)
        .other          triton_poi_fused_convolution_16,@"STO_CUDA_ENTRY STV_DEFAULT"
triton_poi_fused_convolution_16:
.text.triton_poi_fused_convolution_16:
[----:B------:R-:W0:Y:S02]  /*0000*/  LDC R1, c[0x0][0x28] ;  /* 0x00000a00ff017b82 */ /* 0x000e240000000800 */
[----:B------:R-:W1:Y:S01]  /*0010*/  S2R R0, SR_TID.X ;  /* 0x0000000000007919 */ /* 0x000e620000002100 */
[----:B------:R-:W2:Y:S01]  /*0020*/  LDC.64 R2, c[0x0][0x210] ;  /* 0x00008400ff027b82 */ /* 0x000ea20000000a00 */
[----:B------:R-:W-:Y:S01]  /*0030*/  ULDC.64 UR4, c[0x0][0x208] ;  /* 0x0000820000047ab9 */ /* 0x000fe20000000a00 */
[----:B------:R-:W3:Y:S06]  /*0040*/  S2R R7, SR_CTAID.X ;  /* 0x0000000000077919 */ /* 0x000eec0000002500 */
[----:B------:R-:W4:Y:S01]  /*0050*/  LDC.64 R4, c[0x0][0x218] ;  /* 0x00008600ff047b82 */ /* 0x000f220000000a00 */
[----:B-1----:R-:W-:-:S02]  /*0060*/  LOP3.LUT R0, R0, 0x7f, RZ, 0xc0, !PT ;  /* 0x0000007f00007812 */ /* 0x002fc400078ec0ff */
[----:B---3--:R-:W-:-:S03]  /*0070*/  SHF.R.S32.HI R6, RZ, 0x18, R7 ;  /* 0x00000018ff067819 */ /* 0x008fc60000011407 */
[----:B------:R-:W-:Y:S01]  /*0080*/  IMAD R7, R7, 0x80, R0 ;  /* 0x0000008007077824 */ /* 0x000fe200078e0200 */
[----:B------:R-:W-:-:S03]  /*0090*/  SGXT R0, R6, 0x1 ;  /* 0x000000010600781a */ /* 0x000fc60000000200 */
[C---:B--2---:R-:W-:Y:S01]  /*00a0*/  IMAD.WIDE R2, R7.reuse, 0x4, R2 ;  /* 0x0000000407027825 */ /* 0x044fe200078e0202 */
[----:B------:R-:W-:Y:S02]  /*00b0*/  ISETP.GE.AND P0, PT, R7, 0x800, PT ;  /* 0x000008000700780c */ /* 0x000fe40003f06270 */
[----:B------:R-:W-:-:S04]  /*00c0*/  LEA.HI R0, R0, R7, RZ, 0x7 ;  /* 0x0000000700007211 */ /* 0x000fc800078f38ff */
[----:B------:R-:W-:-:S05]  /*00d0*/  LOP3.LUT R0, R0, 0xffffff80, RZ, 0xc0, !PT ;  /* 0xffffff8000007812 */ /* 0x000fca00078ec0ff */
[----:B------:R-:W-:Y:S01]  /*00e0*/  IMAD.IADD R9, R7, 0x1, -R0 ;  /* 0x0000000107097824 */ /* 0x000fe200078e0a00 */
[----:B------:R-:W-:Y:S01]  /*00f0*/  HFMA2.MMA R0, -RZ, RZ, 0, 0 ;  /* 0x00000000ff007435 */ /* 0x000fe200000001ff */
[----:B------:R-:W-:Y:S02]  /*0100*/  IMAD.MOV.U32 R7, RZ, RZ, RZ ;  /* 0x000000ffff077224 */ /* 0x000fe400078e00ff */
[----:B----4-:R-:W-:-:S05]  /*0110*/  IMAD.WIDE R4, R9, 0x4, R4 ;  /* 0x0000000409047825 */ /* 0x010fca00078e0204 */
[----:B------:R-:W2:Y:S04]  /*0120*/  @!P0 LDG.E.EL R7, desc[UR4][R4.64] ;  /* 0x0000000404078981 */ /* 0x000ea8000c2e1900 */
[----:B------:R-:W2:Y:S02]  /*0130*/  @!P0 LDG.E R0, desc[UR4][R2.64] ;  /* 0x0000000402008981 */ /* 0x000ea4000c1e1900 */
[----:B--2---:R-:W-:Y:S01]  /*0140*/  FADD R7, R7, R0 ;  /* 0x0000000007077221 */ /* 0x004fe20000000000 */
[----:B------:R-:W-:Y:S06]  /*0150*/  @P0 EXIT ;  /* 0x000000000000094d */ /* 0x000fec0003800000 */
[----:B------:R-:W-:Y:S01]  /*0160*/  STG.E desc[UR4][R2.64], R7 ;  /* 0x0000000702007986 */ /* 0x000fe2000c101904 */
[----:B------:R-:W-:Y:S05]  /*0170*/  EXIT ;  /* 0x000000000000794d */ /* 0x000fea0003800000 */
.L_x_0:
[----:B------:R-:W-:-:S00]  /*0180*/  BRA `(.L_x_0) ;  /* 0xfffffffc00fc7947 */ /* 0x000fc0000383ffff */
[----:B------:R-:W-:-:S00]  /*0190*/  NOP ;  /* 0x0000000000007918 */ /* 0x000fc00000000000 */
        /* <DEDUP_REMOVED lines=14> */
.L_x_1:


//--------------------- .nv.constant0.triton_poi_fused_convolution_16 --------------------------
	.section	.nv.constant0.triton_poi_fused_convolution_16,"a",@progbits
	.sectionflags	@""
	.align	4
.nv.constant0.triton_poi_fused_convolution_16:
	.zero		548
